	.headerflags	@"EF_CUDA_TEXMODE_UNIFIED EF_CUDA_64BIT_ADDRESS EF_CUDA_ACCELERATORS EF_CUDA_SM90 EF_CUDA_VIRTUAL_SM(EF_CUDA_SM90)"
	.elftype	@"ET_EXEC"


//--------------------- .nv.info                  --------------------------
	.section	.nv.info,"",@"SHT_CUDA_INFO"
	.align	4


	//----- nvinfo : EIATTR_REGCOUNT
	.align		4
        /*0000*/ 	.byte	0x04, 0x2f
        /*0002*/ 	.short	(.L_3 - .L_2)
	.align		4
.L_2:
        /*0004*/ 	.word	index@(triton_poi_fused__native_batch_norm_legit_no_training_leaky_relu_7)
        /*0008*/ 	.word	0x00000010


	//----- nvinfo : EIATTR_MIN_STACK_SIZE
	.align		4
.L_3:
        /*000c*/ 	.byte	0x04, 0x12
        /*000e*/ 	.short	(.L_5 - .L_4)
	.align		4
.L_4:
        /*0010*/ 	.word	index@(triton_poi_fused__native_batch_norm_legit_no_training_leaky_relu_7)
        /*0014*/ 	.word	0x00000000


	//----- nvinfo : EIATTR_FRAME_SIZE
	.align		4
.L_5:
        /*0018*/ 	.byte	0x04, 0x11
        /*001a*/ 	.short	(.L_7 - .L_6)
	.align		4
.L_6:
        /*001c*/ 	.word	index@(triton_poi_fused__native_batch_norm_legit_no_training_leaky_relu_7)
        /*0020*/ 	.word	0x00000000


	//----- nvinfo : EIATTR_MIN_STACK_SIZE
	.align		4
.L_7:
        /*0024*/ 	.byte	0x04, 0x12
        /*0026*/ 	.short	(.L_9 - .L_8)
	.align		4
.L_8:
        /*0028*/ 	.word	index@(triton_poi_fused__native_batch_norm_legit_no_training_leaky_relu_7)
        /*002c*/ 	.word	0x00000000
.L_9:


//--------------------- .nv.info.triton_poi_fused__native_batch_norm_legit_no_training_leaky_relu_7 --------------------------
	.section	.nv.info.triton_poi_fused__native_batch_norm_legit_no_training_leaky_relu_7,"",@"SHT_CUDA_INFO"
	.sectionflags	@""
	.align	4


	//----- nvinfo : EIATTR_CUDA_API_VERSION
	.align		4
        /*0000*/ 	.byte	0x04, 0x37
        /*0002*/ 	.short	(.L_11 - .L_10)
.L_10:
        /*0004*/ 	.word	0x0000007c


	//----- nvinfo : EIATTR_KPARAM_INFO
	.align		4
.L_11:
        /*0008*/ 	.byte	0x04, 0x17
        /*000a*/ 	.short	(.L_13 - .L_12)
.L_12:
        /*000c*/ 	.word	0x00000000
        /*0010*/ 	.short	0x0006
        /*0012*/ 	.short	0x0030
        /*0014*/ 	.byte	0x00, 0xf0, 0x11, 0x00


	//----- nvinfo : EIATTR_KPARAM_INFO
	.align		4
.L_13:
        /*0018*/ 	.byte	0x04, 0x17
        /*001a*/ 	.short	(.L_15 - .L_14)
.L_14:
        /*001c*/ 	.word	0x00000000
        /*0020*/ 	.short	0x0005
        /*0022*/ 	.short	0x0028
        /*0024*/ 	.byte	0x00, 0xf4, 0x21, 0x00


	//----- nvinfo : EIATTR_KPARAM_INFO
	.align		4
.L_15:
        /*0028*/ 	.byte	0x04, 0x17
        /*002a*/ 	.short	(.L_17 - .L_16)
.L_16:
        /*002c*/ 	.word	0x00000000
        /*0030*/ 	.short	0x0004
        /*0032*/ 	.short	0x0020
        /*0034*/ 	.byte	0x00, 0xf4, 0x21, 0x00


	//----- nvinfo : EIATTR_KPARAM_INFO
	.align		4
.L_17:
        /*0038*/ 	.byte	0x04, 0x17
        /*003a*/ 	.short	(.L_19 - .L_18)
.L_18:
        /*003c*/ 	.word	0x00000000
        /*0040*/ 	.short	0x0003
        /*0042*/ 	.short	0x0018
        /*0044*/ 	.byte	0x00, 0xf4, 0x21, 0x00


	//----- nvinfo : EIATTR_KPARAM_INFO
	.align		4
.L_19:
        /*0048*/ 	.byte	0x04, 0x17
        /*004a*/ 	.short	(.L_21 - .L_20)
.L_20:
        /*004c*/ 	.word	0x00000000
        /*0050*/ 	.short	0x0002
        /*0052*/ 	.short	0x0010
        /*0054*/ 	.byte	0x00, 0xf4, 0x21, 0x00


	//----- nvinfo : EIATTR_KPARAM_INFO
	.align		4
.L_21:
        /*0058*/ 	.byte	0x04, 0x17
        /*005a*/ 	.short	(.L_23 - .L_22)
.L_22:
        /*005c*/ 	.word	0x00000000
        /*0060*/ 	.short	0x0001
        /*0062*/ 	.short	0x0008
        /*0064*/ 	.byte	0x00, 0xf4, 0x21, 0x00


	//----- nvinfo : EIATTR_KPARAM_INFO
	.align		4
.L_23:
        /*0068*/ 	.byte	0x04, 0x17
        /*006a*/ 	.short	(.L_25 - .L_24)
.L_24:
        /*006c*/ 	.word	0x00000000
        /*0070*/ 	.short	0x0000
        /*0072*/ 	.short	0x0000
        /*0074*/ 	.byte	0x00, 0xf4, 0x21, 0x00


	//----- nvinfo : EIATTR_SPARSE_MMA_MASK
	.align		4
.L_25:
        /*0078*/ 	.byte	0x03, 0x50
        /*007a*/ 	.short	0x0000


	//----- nvinfo : EIATTR_MAXREG_COUNT
	.align		4
        /*007c*/ 	.byte	0x03, 0x1b
        /*007e*/ 	.short	0x00ff


	//----- nvinfo : EIATTR_EXIT_INSTR_OFFSETS
	.align		4
        /*0080*/ 	.byte	0x04, 0x1c
        /*0082*/ 	.short	(.L_27 - .L_26)


	//   ....[0]....
.L_26:
        /*0084*/ 	.word	0x000003d0


	//----- nvinfo : EIATTR_REQNTID
	.align		4
.L_27:
        /*0088*/ 	.byte	0x04, 0x10
        /*008a*/ 	.short	(.L_29 - .L_28)
.L_28:
        /*008c*/ 	.word	0x00000080
        /*0090*/ 	.word	0x00000001
        /*0094*/ 	.word	0x00000001


	//----- nvinfo : EIATTR_CBANK_PARAM_SIZE
	.align		4
.L_29:
        /*0098*/ 	.byte	0x03, 0x19
        /*009a*/ 	.short	0x0034


	//----- nvinfo : EIATTR_PARAM_CBANK
	.align		4
        /*009c*/ 	.byte	0x04, 0x0a
        /*009e*/ 	.short	(.L_31 - .L_30)
	.align		4
.L_30:
        /*00a0*/ 	.word	index@(.nv.constant0.triton_poi_fused__native_batch_norm_legit_no_training_leaky_relu_7)
        /*00a4*/ 	.short	0x0210
        /*00a6*/ 	.short	0x0034


	//----- nvinfo : EIATTR_SW_WAR
	.align		4
.L_31:
        /*00a8*/ 	.byte	0x04, 0x36
        /*00aa*/ 	.short	(.L_33 - .L_32)
.L_32:
        /*00ac*/ 	.word	0x00000008
.L_33:


//--------------------- .nv.callgraph             --------------------------
	.section	.nv.callgraph,"",@"SHT_CUDA_CALLGRAPH"
	.align	4
	.sectionentsize	8
	.align		4
        /*0000*/ 	.word	0x00000000
	.align		4
        /*0004*/ 	.word	0xffffffff
	.align		4
        /*0008*/ 	.word	0x00000000
	.align		4
        /*000c*/ 	.word	0xfffffffe
	.align		4
        /*0010*/ 	.word	0x00000000
	.align		4
        /*0014*/ 	.word	0xfffffffd
	.align		4
        /*0018*/ 	.word	0x00000000
	.align		4
        /*001c*/ 	.word	0xfffffffc


//--------------------- .nv.constant4             --------------------------
	.section	.nv.constant4,"a",@progbits
	.align	8
	.align		8
.nv.constant4:
        /*0000*/ 	.dword	_$_str
	.align		8
        /*0008*/ 	.dword	_$_str_$_2


//--------------------- .text.triton_poi_fused__native_batch_norm_legit_no_training_leaky_relu_7 --------------------------
	.section	.text.triton_poi_fused__native_batch_norm_legit_no_training_leaky_relu_7,"ax",@progbits
	.align	128
        .global         triton_poi_fused__native_batch_norm_legit_no_training_leaky_relu_7
        .type           triton_poi_fused__native_batch_norm_legit_no_training_leaky_relu_7,@function
        .size           triton_poi_fused__native_batch_norm_legit_no_training_leaky_relu_7,(.L_x_1 - triton_poi_fused__native_batch_norm_legit_no_training_leaky_relu_7)
        .other          triton_poi_fused__native_batch_norm_legit_no_training_leaky_relu_7,@"STO_CUDA_ENTRY STV_DEFAULT"
triton_poi_fused__native_batch_norm_legit_no_training_leaky_relu_7:
.text.triton_poi_fused__native_batch_norm_legit_no_training_leaky_relu_7:
[----:B------:R-:W-:Y:S01]  /*0000*/  LDC R1, c[0x0][0x28] ;  /* 0x00000a00ff017b82 */ /* 0x000fe20000000800 */
[----:B------:R-:W1:Y:S07]  /*0010*/  S2R R0, SR_TID.X ;  /* 0x0000000000007919 */ /* 0x000e6e0000002100 */
[----:B------:R-:W2:Y:S01]  /*0020*/  LDC.64 R2, c[0x0][0x228] ;  /* 0x00008a00ff027b82 */ /* 0x000ea20000000a00 */
[----:B------:R-:W-:Y:S01]  /*0030*/  ULDC.64 UR4, c[0x0][0x208] ;  /* 0x0000820000047ab9 */ /* 0x000fe20000000a00 */
[----:B------:R-:W3:Y:S06]  /*0040*/  S2R R7, SR_CTAID.X ;  /* 0x0000000000077919 */ /* 0x000eec0000002500 */
[----:B------:R-:W4:Y:S08]  /*0050*/  LDC.64 R8, c[0x0][0x230] ;  /* 0x00008c00ff087b82 */ /* 0x000f300000000a00 */
[----:B------:R-:W5:Y:S01]  /*0060*/  LDC.64 R10, c[0x0][0x238] ;  /* 0x00008e00ff0a7b82 */ /* 0x000f620000000a00 */
[----:B-1----:R-:W-:-:S02]  /*0070*/  SHF.L.U32 R0, R0, 0x1, RZ ;  /* 0x0000000100007819 */ /* 0x002fc400000006ff */
[----:B---3--:R-:W-:Y:S02]  /*0080*/  SHF.R.S32.HI R5, RZ, 0x17, R7 ;  /* 0x00000017ff057819 */ /* 0x008fe40000011407 */
[----:B------:R-:W-:Y:S02]  /*0090*/  LOP3.LUT R0, R0, 0xfe, RZ, 0xc0, !PT ;  /* 0x000000fe00007812 */ /* 0x000fe400078ec0ff */
[----:B------:R-:W-:Y:S02]  /*00a0*/  SGXT R5, R5, 0x1 ;  /* 0x000000010505781a */ /* 0x000fe40000000200 */
[----:B------:R-:W-:Y:S02]  /*00b0*/  LEA R0, R7, R0, 0x8 ;  /* 0x0000000007007211 */ /* 0x000fe400078e40ff */
[----:B------:R-:W1:Y:S02]  /*00c0*/  LDC.64 R6, c[0x0][0x220] ;  /* 0x00008800ff067b82 */ /* 0x000e640000000a00 */
[----:B------:R-:W-:-:S04]  /*00d0*/  LEA.HI R5, R5, R0, RZ, 0x6 ;  /* 0x0000000005057211 */ /* 0x000fc800078f30ff */
[----:B------:R-:W-:-:S04]  /*00e0*/  LOP3.LUT R5, R5, 0xffffffc0, RZ, 0xc0, !PT ;  /* 0xffffffc005057812 */ /* 0x000fc800078ec0ff */
[----:B------:R-:W-:Y:S02]  /*00f0*/  IADD3 R13, R0, -R5, RZ ;  /* 0x80000005000d7210 */ /* 0x000fe40007ffe0ff */
[----:B------:R-:W3:Y:S03]  /*0100*/  LDC.64 R4, c[0x0][0x218] ;  /* 0x00008600ff047b82 */ /* 0x000ee60000000a00 */
[----:B--2---:R-:W-:-:S06]  /*0110*/  IMAD.WIDE R2, R13, 0x4, R2 ;  /* 0x000000040d027825 */ /* 0x004fcc00078e0202 */
[----:B------:R-:W2:Y:S01]  /*0120*/  LDG.E.EL.64 R2, desc[UR4][R2.64] ;  /* 0x0000000402027981 */ /* 0x000ea2000c2e1b00 */
[----:B-1----:R-:W-:-:S06]  /*0130*/  IMAD.WIDE R6, R13, 0x4, R6 ;  /* 0x000000040d067825 */ /* 0x002fcc00078e0206 */
[----:B------:R-:W2:Y:S01]  /*0140*/  LDG.E.EL.64 R6, desc[UR4][R6.64] ;  /* 0x0000000406067981 */ /* 0x000ea2000c2e1b00 */
[----:B---3--:R-:W-:-:S06]  /*0150*/  IMAD.WIDE R4, R0, 0x4, R4 ;  /* 0x0000000400047825 */ /* 0x008fcc00078e0204 */
[----:B------:R-:W3:Y:S01]  /*0160*/  LDG.E.64 R4, desc[UR4][R4.64] ;  /* 0x0000000404047981 */ /* 0x000ee2000c1e1b00 */
[----:B----4-:R-:W-:-:S04]  /*0170*/  IMAD.WIDE R8, R13, 0x4, R8 ;  /* 0x000000040d087825 */ /* 0x010fc800078e0208 */
[----:B-----5:R-:W-:Y:S02]  /*0180*/  IMAD.WIDE R10, R13, 0x4, R10 ;  /* 0x000000040d0a7825 */ /* 0x020fe400078e020a */
[----:B------:R-:W4:Y:S04]  /*0190*/  LDG.E.EL.64 R8, desc[UR4][R8.64] ;  /* 0x0000000408087981 */ /* 0x000f28000c2e1b00 */
[----:B------:R-:W4:Y:S01]  /*01a0*/  LDG.E.EL.64 R10, desc[UR4][R10.64] ;  /* 0x000000040a0a7981 */ /* 0x000f22000c2e1b00 */
[----:B--2---:R-:W-:Y:S01]  /*01b0*/  FADD R2, R2, 9.9999997473787516356e-06 ;  /* 0x3727c5ac02027421 */ /* 0x004fe20000000000 */
[----:B------:R-:W-:-:S03]  /*01c0*/  FADD R3, R3, 9.9999997473787516356e-06 ;  /* 0x3727c5ac03037421 */ /* 0x000fc60000000000 */
[----:B------:R-:W1:Y:S08]  /*01d0*/  MUFU.SQRT R12, R2 ;  /* 0x00000002000c7308 */ /* 0x000e700000002000 */
[----:B------:R-:W2:Y:S01]  /*01e0*/  MUFU.SQRT R13, R3 ;  /* 0x00000003000d7308 */ /* 0x000ea20000002000 */
[C---:B-1----:R-:W-:Y:S02]  /*01f0*/  FSETP.GT.AND P0, PT, R12.reuse, 8.50705917302346158658e+37, PT ;  /* 0x7e8000000c00780b */ /* 0x042fe40003f04000 */
[----:B------:R-:W-:-:S02]  /*0200*/  FSETP.GEU.AND P2, PT, R12, 1.175494350822287508e-38, PT ;  /* 0x008000000c00780b */ /* 0x000fc40003f4e000 */
[C---:B--2---:R-:W-:Y:S02]  /*0210*/  FSETP.GT.AND P1, PT, R13.reuse, 8.50705917302346158658e+37, PT ;  /* 0x7e8000000d00780b */ /* 0x044fe40003f24000 */
[----:B------:R-:W-:-:S07]  /*0220*/  FSETP.GEU.AND P3, PT, R13, 1.175494350822287508e-38, PT ;  /* 0x008000000d00780b */ /* 0x000fce0003f6e000 */
[----:B------:R-:W-:Y:S01]  /*0230*/  @P0 FMUL R12, R12, 0.25 ;  /* 0x3e8000000c0c0820 */ /* 0x000fe20000400000 */
[----:B------:R-:W-:-:S03]  /*0240*/  HFMA2.MMA R2, -RZ, RZ, 1.625, 0 ;  /* 0x3e800000ff027435 */ /* 0x000fc600000001ff */
[----:B------:R-:W-:Y:S01]  /*0250*/  @!P2 FMUL R12, R12, 16777216 ;  /* 0x4b8000000c0ca820 */ /* 0x000fe20000400000 */
[----:B------:R-:W-:-:S04]  /*0260*/  @P1 FMUL R13, R13, 0.25 ;  /* 0x3e8000000d0d1820 */ /* 0x000fc80000400000 */
[----:B------:R-:W-:Y:S01]  /*0270*/  @!P3 FMUL R13, R13, 16777216 ;  /* 0x4b8000000d0db820 */ /* 0x000fe20000400000 */
[----:B------:R-:W1:Y:S01]  /*0280*/  MUFU.RCP R12, R12 ;  /* 0x0000000c000c7308 */ /* 0x000e620000001000 */
[----:B------:R-:W-:-:S07]  /*0290*/  FSEL R3, R2, 1, P0 ;  /* 0x3f80000002037808 */ /* 0x000fce0000000000 */
[----:B------:R-:W2:Y:S01]  /*02a0*/  MUFU.RCP R13, R13 ;  /* 0x0000000d000d7308 */ /* 0x000ea20000001000 */
[----:B------:R-:W-:Y:S01]  /*02b0*/  FSEL R2, R2, 1, P1 ;  /* 0x3f80000002027808 */ /* 0x000fe20000800000 */
[----:B------:R-:W-:Y:S01]  /*02c0*/  @!P2 FMUL R3, R3, 16777216 ;  /* 0x4b8000000303a820 */ /* 0x000fe20000400000 */
[----:B---3--:R-:W-:-:S03]  /*02d0*/  FADD R5, R5, -R7 ;  /* 0x8000000705057221 */ /* 0x008fc60000000000 */
[----:B------:R-:W-:Y:S01]  /*02e0*/  @!P3 FMUL R2, R2, 16777216 ;  /* 0x4b8000000202b820 */ /* 0x000fe20000400000 */
[----:B------:R-:W-:Y:S01]  /*02f0*/  FADD R4, R4, -R6 ;  /* 0x8000000604047221 */ /* 0x000fe20000000000 */
[----:B-1----:R-:W-:Y:S02]  /*0300*/  FMUL R7, R12, R3 ;  /* 0x000000030c077220 */ /* 0x002fe40000400000 */
[----:B--2---:R-:W-:Y:S02]  /*0310*/  FMUL R6, R13, R2 ;  /* 0x000000020d067220 */ /* 0x004fe40000400000 */
[----:B------:R-:W1:Y:S01]  /*0320*/  LDC.64 R2, c[0x0][0x210] ;  /* 0x00008400ff027b82 */ /* 0x000e620000000a00 */
[----:B------:R-:W-:Y:S01]  /*0330*/  FMUL R7, R4, R7 ;  /* 0x0000000704077220 */ /* 0x000fe20000400000 */
[----:B------:R-:W-:-:S03]  /*0340*/  FMUL R6, R5, R6 ;  /* 0x0000000605067220 */ /* 0x000fc60000400000 */
[----:B----4-:R-:W-:Y:S01]  /*0350*/  FFMA R8, R8, R7, R10 ;  /* 0x0000000708087223 */ /* 0x010fe2000000000a */
[----:B------:R-:W-:-:S04]  /*0360*/  FFMA R9, R9, R6, R11 ;  /* 0x0000000609097223 */ /* 0x000fc8000000000b */
[----:B------:R-:W-:Y:S02]  /*0370*/  FSETP.GT.AND P0, PT, R8, RZ, PT ;  /* 0x000000ff0800720b */ /* 0x000fe40003f04000 */
[----:B------:R-:W-:-:S11]  /*0380*/  FSETP.GT.AND P1, PT, R9, RZ, PT ;  /* 0x000000ff0900720b */ /* 0x000fd60003f24000 */
[----:B------:R-:W-:Y:S01]  /*0390*/  @!P0 FMUL R8, R8, 0.10000000149011611938 ;  /* 0x3dcccccd08088820 */ /* 0x000fe20000400000 */
[----:B-1----:R-:W-:-:S04]  /*03a0*/  IMAD.WIDE R2, R0, 0x4, R2 ;  /* 0x0000000400027825 */ /* 0x002fc800078e0202 */
[----:B------:R-:W-:-:S05]  /*03b0*/  @!P1 FMUL R9, R9, 0.10000000149011611938 ;  /* 0x3dcccccd09099820 */ /* 0x000fca0000400000 */
[----:B------:R-:W-:Y:S01]  /*03c0*/  STG.E.64 desc[UR4][R2.64], R8 ;  /* 0x0000000802007986 */ /* 0x000fe2000c101b04 */
[----:B------:R-:W-:Y:S05]  /*03d0*/  EXIT ;  /* 0x000000000000794d */ /* 0x000fea0003800000 */
.L_x_0:
[----:B------:R-:W-:-:S00]  /*03e0*/  BRA `(.L_x_0) ;  /* 0xfffffffc00fc7947 */ /* 0x000fc0000383ffff */
[----:B------:R-:W-:-:S00]  /*03f0*/  NOP ;  /* 0x0000000000007918 */ /* 0x000fc00000000000 */
        /* <DEDUP_REMOVED lines=8> */
.L_x_1:


//--------------------- .nv.global.init           --------------------------
	.section	.nv.global.init,"aw",@progbits
.nv.global.init:
	.type		_$_str,@object
	.size		_$_str,(_$_str_$_2 - _$_str)
_$_str:
        /*0000*/ 	.byte	0x5f, 0x5f, 0x43, 0x55, 0x44, 0x41, 0x5f, 0x46, 0x54, 0x5a, 0x00
	.type		_$_str_$_2,@object
	.size		_$_str_$_2,(.L_1 - _$_str_$_2)
_$_str_$_2:
        /*000b*/ 	.byte	0x5f, 0x5f, 0x43, 0x55, 0x44, 0x41, 0x5f, 0x50, 0x52, 0x45, 0x43, 0x5f, 0x53, 0x51, 0x52, 0x54
        /*001b*/ 	.byte	0x00
.L_1:


//--------------------- .nv.constant0.triton_poi_fused__native_batch_norm_legit_no_training_leaky_relu_7 --------------------------
	.section	.nv.constant0.triton_poi_fused__native_batch_norm_legit_no_training_leaky_relu_7,"a",@progbits
	.sectionflags	@""
	.align	4
.nv.constant0.triton_poi_fused__native_batch_norm_legit_no_training_leaky_relu_7:
	.zero		580
